//
// Generated by NVIDIA NVVM Compiler
//
// Compiler Build ID: CL-36424714
// Cuda compilation tools, release 13.0, V13.0.88
// Based on NVVM 20.0.0
//

.version 9.0
.target sm_100
.address_size 64

	// .globl	_Z11pre_processPfS_S_S_ii

.visible .entry _Z11pre_processPfS_S_S_ii(
	.param .u64 .ptr .align 1 _Z11pre_processPfS_S_S_ii_param_0,
	.param .u64 .ptr .align 1 _Z11pre_processPfS_S_S_ii_param_1,
	.param .u64 .ptr .align 1 _Z11pre_processPfS_S_S_ii_param_2,
	.param .u64 .ptr .align 1 _Z11pre_processPfS_S_S_ii_param_3,
	.param .u32 _Z11pre_processPfS_S_S_ii_param_4,
	.param .u32 _Z11pre_processPfS_S_S_ii_param_5
)
{
	.reg .pred 	%p<7>;
	.reg .b16 	%rs<8>;
	.reg .b32 	%r<50>;
	.reg .b32 	%f<46>;
	.reg .b64 	%rd<29>;

	ld.param.u64 	%rd1, [_Z11pre_processPfS_S_S_ii_param_0];
	ld.param.u64 	%rd2, [_Z11pre_processPfS_S_S_ii_param_1];
	ld.param.u64 	%rd3, [_Z11pre_processPfS_S_S_ii_param_2];
	ld.param.u64 	%rd4, [_Z11pre_processPfS_S_S_ii_param_3];
	ld.param.u32 	%r5, [_Z11pre_processPfS_S_S_ii_param_4];
	ld.param.u32 	%r6, [_Z11pre_processPfS_S_S_ii_param_5];
	mov.u32 	%r7, %ctaid.x;
	mov.u32 	%r8, %ntid.x;
	mov.u32 	%r9, %tid.x;
	mad.lo.s32 	%r1, %r7, %r8, %r9;
	mov.u32 	%r10, %ctaid.y;
	mov.u32 	%r11, %ntid.y;
	mov.u32 	%r12, %tid.y;
	mad.lo.s32 	%r13, %r10, %r11, %r12;
	add.s32 	%r14, %r5, -2;
	setp.ge.s32 	%p1, %r1, %r14;
	add.s32 	%r3, %r6, -2;
	setp.ge.s32 	%p2, %r13, %r3;
	or.pred  	%p3, %p1, %p2;
	@%p3 bra 	$L__BB0_2;
	cvta.to.global.u64 	%rd5, %rd1;
	cvta.to.global.u64 	%rd6, %rd3;
	cvta.to.global.u64 	%rd7, %rd4;
	cvta.to.global.u64 	%rd8, %rd2;
	mul.hi.s32 	%r15, %r1, 1431655766;
	shr.u32 	%r16, %r15, 31;
	add.s32 	%r17, %r15, %r16;
	mul.lo.s32 	%r18, %r17, 3;
	sub.s32 	%r19, %r1, %r18;
	neg.s32 	%r20, %r19;
	mul.hi.u32 	%r21, %r13, -1431655765;
	shr.u32 	%r22, %r21, 1;
	mul.lo.s32 	%r23, %r22, 3;
	sub.s32 	%r24, %r13, %r23;
	sub.s32 	%r25, 3, %r19;
	setp.lt.u32 	%p4, %r25, 3;
	selp.b32 	%r26, %r25, %r20, %p4;
	add.s32 	%r27, %r26, %r1;
	mad.lo.s32 	%r28, %r27, %r6, %r13;
	xor.b32  	%r29, %r24, 3;
	setp.eq.s32 	%p5, %r24, 0;
	selp.b32 	%r30, 0, %r29, %p5;
	add.s32 	%r31, %r28, %r30;
	mul.wide.s32 	%rd9, %r31, 4;
	add.s64 	%rd10, %rd5, %rd9;
	ld.global.f32 	%f1, [%rd10];
	ld.global.f32 	%f2, [%rd6];
	sub.f32 	%f3, %f1, %f2;
	ld.global.f32 	%f4, [%rd7];
	div.rn.f32 	%f5, %f3, %f4;
	mad.lo.s32 	%r32, %r3, %r1, %r13;
	mul.lo.s32 	%r33, %r32, 9;
	mul.wide.s32 	%rd11, %r33, 4;
	add.s64 	%rd12, %rd8, %rd11;
	st.global.f32 	[%rd12], %f5;
	setp.gt.u32 	%p6, %r24, 1;
	selp.b32 	%r34, 4, 1, %p6;
	sub.s32 	%r35, %r34, %r24;
	add.s32 	%r36, %r28, %r35;
	mul.wide.s32 	%rd13, %r36, 4;
	add.s64 	%rd14, %rd5, %rd13;
	ld.global.f32 	%f6, [%rd14];
	ld.global.f32 	%f7, [%rd6+4];
	sub.f32 	%f8, %f6, %f7;
	ld.global.f32 	%f9, [%rd7+4];
	div.rn.f32 	%f10, %f8, %f9;
	st.global.f32 	[%rd12+4], %f10;
	sub.s32 	%r37, %r28, %r24;
	mul.wide.s32 	%rd15, %r37, 4;
	add.s64 	%rd16, %rd5, %rd15;
	ld.global.f32 	%f11, [%rd16+8];
	ld.global.f32 	%f12, [%rd6+8];
	sub.f32 	%f13, %f11, %f12;
	ld.global.f32 	%f14, [%rd7+8];
	div.rn.f32 	%f15, %f13, %f14;
	st.global.f32 	[%rd12+8], %f15;
	cvt.u16.u32 	%rs1, %r19;
	sub.s16 	%rs2, 4, %rs1;
	and.b16  	%rs3, %rs2, 255;
	mul.lo.s16 	%rs4, %rs3, 171;
	shr.u16 	%rs5, %rs4, 9;
	mul.lo.s16 	%rs6, %rs5, 3;
	sub.s16 	%rs7, %rs2, %rs6;
	cvt.u32.u16 	%r38, %rs7;
	and.b32  	%r39, %r38, 255;
	add.s32 	%r40, %r1, %r39;
	mad.lo.s32 	%r41, %r40, %r6, %r13;
	add.s32 	%r42, %r41, %r30;
	mul.wide.s32 	%rd17, %r42, 4;
	add.s64 	%rd18, %rd5, %rd17;
	ld.global.f32 	%f16, [%rd18];
	ld.global.f32 	%f17, [%rd6+12];
	sub.f32 	%f18, %f16, %f17;
	ld.global.f32 	%f19, [%rd7+12];
	div.rn.f32 	%f20, %f18, %f19;
	st.global.f32 	[%rd12+12], %f20;
	add.s32 	%r43, %r41, %r35;
	mul.wide.s32 	%rd19, %r43, 4;
	add.s64 	%rd20, %rd5, %rd19;
	ld.global.f32 	%f21, [%rd20];
	ld.global.f32 	%f22, [%rd6+16];
	sub.f32 	%f23, %f21, %f22;
	ld.global.f32 	%f24, [%rd7+16];
	div.rn.f32 	%f25, %f23, %f24;
	st.global.f32 	[%rd12+16], %f25;
	sub.s32 	%r44, %r41, %r24;
	mul.wide.s32 	%rd21, %r44, 4;
	add.s64 	%rd22, %rd5, %rd21;
	ld.global.f32 	%f26, [%rd22+8];
	ld.global.f32 	%f27, [%rd6+20];
	sub.f32 	%f28, %f26, %f27;
	ld.global.f32 	%f29, [%rd7+20];
	div.rn.f32 	%f30, %f28, %f29;
	st.global.f32 	[%rd12+20], %f30;
	add.s32 	%r45, %r18, 2;
	mad.lo.s32 	%r46, %r6, %r45, %r13;
	add.s32 	%r47, %r46, %r30;
	mul.wide.s32 	%rd23, %r47, 4;
	add.s64 	%rd24, %rd5, %rd23;
	ld.global.f32 	%f31, [%rd24];
	ld.global.f32 	%f32, [%rd6+24];
	sub.f32 	%f33, %f31, %f32;
	ld.global.f32 	%f34, [%rd7+24];
	div.rn.f32 	%f35, %f33, %f34;
	st.global.f32 	[%rd12+24], %f35;
	add.s32 	%r48, %r46, %r35;
	mul.wide.s32 	%rd25, %r48, 4;
	add.s64 	%rd26, %rd5, %rd25;
	ld.global.f32 	%f36, [%rd26];
	ld.global.f32 	%f37, [%rd6+28];
	sub.f32 	%f38, %f36, %f37;
	ld.global.f32 	%f39, [%rd7+28];
	div.rn.f32 	%f40, %f38, %f39;
	st.global.f32 	[%rd12+28], %f40;
	sub.s32 	%r49, %r46, %r24;
	mul.wide.s32 	%rd27, %r49, 4;
	add.s64 	%rd28, %rd5, %rd27;
	ld.global.f32 	%f41, [%rd28+8];
	ld.global.f32 	%f42, [%rd6+32];
	sub.f32 	%f43, %f41, %f42;
	ld.global.f32 	%f44, [%rd7+32];
	div.rn.f32 	%f45, %f43, %f44;
	st.global.f32 	[%rd12+32], %f45;
$L__BB0_2:
	ret;

}


// ===== COMPILED SASS (sm_100) =====

	.target	sm_100

	.elftype	@"ET_EXEC"


//--------------------- .note.nv.tkinfo           --------------------------
	.section	.note.nv.tkinfo,"",@"SHT_NOTE"
	.sectionflags	@"SHF_NOTE_NV_TKINFO"
	.tkinfo
        /*0018*/ 	.word	0x00000002
        /*0030*/ 	.string	""
        /*0030*/ 	.string	"ptxas"
        /*0030*/ 	.string	"Cuda compilation tools, release 13.0, V13.0.88"
        /*0030*/ 	.string	"Build cuda_13.0.r13.0/compiler.36424714_0"
        /*0030*/ 	.string	"-arch sm_100 -m 64 "



//--------------------- .note.nv.cuinfo           --------------------------
	.section	.note.nv.cuinfo,"",@"SHT_NOTE"
	.sectionflags	@"SHF_NOTE_NV_CUINFO"
        /*0018*/ 	.short	0x0002
        /*001a*/ 	.short	0x0064
        /*001c*/ 	.short	0x0082
	.zero		2


//--------------------- .nv.info                  --------------------------
	.section	.nv.info,"",@"SHT_CUDA_INFO"
	.align	4


	//----- nvinfo : EIATTR_REGCOUNT
	.align		4
        /*0000*/ 	.byte	0x04, 0x2f
        /*0002*/ 	.short	(.L_1 - .L_0)
	.align		4
.L_0:
        /*0004*/ 	.word	index@(_Z11pre_processPfS_S_S_ii)
        /*0008*/ 	.word	0x00000018


	//----- nvinfo : EIATTR_FRAME_SIZE
	.align		4
.L_1:
        /*000c*/ 	.byte	0x04, 0x11
        /*000e*/ 	.short	(.L_3 - .L_2)
	.align		4
.L_2:
        /*0010*/ 	.word	index@($__internal_0_$__cuda_sm3x_div_rn_noftz_f32_slowpath)
        /*0014*/ 	.word	0x00000000


	//----- nvinfo : EIATTR_FRAME_SIZE
	.align		4
.L_3:
        /*0018*/ 	.byte	0x04, 0x11
        /*001a*/ 	.short	(.L_5 - .L_4)
	.align		4
.L_4:
        /*001c*/ 	.word	index@(_Z11pre_processPfS_S_S_ii)
        /*0020*/ 	.word	0x00000000


	//----- nvinfo : EIATTR_MIN_STACK_SIZE
	.align		4
.L_5:
        /*0024*/ 	.byte	0x04, 0x12
        /*0026*/ 	.short	(.L_7 - .L_6)
	.align		4
.L_6:
        /*0028*/ 	.word	index@(_Z11pre_processPfS_S_S_ii)
        /*002c*/ 	.word	0x00000000
.L_7:


//--------------------- .nv.compat                --------------------------
	.section	.nv.compat,"",@"SHT_CUDA_COMPAT_INFO"
	.align	4
        /*0000*/ 	.byte	0x02, 0x09, 0x00, 0x00, 0x02, 0x02, 0x01, 0x00, 0x02, 0x05, 0x05, 0x00, 0x03, 0x07, 0x01, 0x01
        /*0010*/ 	.byte	0x02, 0x03, 0x00, 0x00, 0x02, 0x06, 0x01, 0x00, 0x04, 0x0b, 0x08, 0x00, 0x01, 0x00, 0x00, 0x00
        /*0020*/ 	.byte	0x00, 0x00, 0x00, 0x00


//--------------------- .nv.info._Z11pre_processPfS_S_S_ii --------------------------
	.section	.nv.info._Z11pre_processPfS_S_S_ii,"",@"SHT_CUDA_INFO"
	.sectionflags	@""
	.align	4


	//----- nvinfo : EIATTR_CUDA_API_VERSION
	.align		4
        /*0000*/ 	.byte	0x04, 0x37
        /*0002*/ 	.short	(.L_9 - .L_8)
.L_8:
        /*0004*/ 	.word	0x00000082


	//----- nvinfo : EIATTR_KPARAM_INFO
	.align		4
.L_9:
        /*0008*/ 	.byte	0x04, 0x17
        /*000a*/ 	.short	(.L_11 - .L_10)
.L_10:
        /*000c*/ 	.word	0x00000000
        /*0010*/ 	.short	0x0005
        /*0012*/ 	.short	0x0024
        /*0014*/ 	.byte	0x00, 0xf0, 0x11, 0x00


	//----- nvinfo : EIATTR_KPARAM_INFO
	.align		4
.L_11:
        /*0018*/ 	.byte	0x04, 0x17
        /*001a*/ 	.short	(.L_13 - .L_12)
.L_12:
        /*001c*/ 	.word	0x00000000
        /*0020*/ 	.short	0x0004
        /*0022*/ 	.short	0x0020
        /*0024*/ 	.byte	0x00, 0xf0, 0x11, 0x00


	//----- nvinfo : EIATTR_KPARAM_INFO
	.align		4
.L_13:
        /*0028*/ 	.byte	0x04, 0x17
        /*002a*/ 	.short	(.L_15 - .L_14)
.L_14:
        /*002c*/ 	.word	0x00000000
        /*0030*/ 	.short	0x0003
        /*0032*/ 	.short	0x0018
        /*0034*/ 	.byte	0x00, 0xf5, 0x21, 0x00


	//----- nvinfo : EIATTR_KPARAM_INFO
	.align		4
.L_15:
        /*0038*/ 	.byte	0x04, 0x17
        /*003a*/ 	.short	(.L_17 - .L_16)
.L_16:
        /*003c*/ 	.word	0x00000000
        /*0040*/ 	.short	0x0002
        /*0042*/ 	.short	0x0010
        /*0044*/ 	.byte	0x00, 0xf5, 0x21, 0x00


	//----- nvinfo : EIATTR_KPARAM_INFO
	.align		4
.L_17:
        /*0048*/ 	.byte	0x04, 0x17
        /*004a*/ 	.short	(.L_19 - .L_18)
.L_18:
        /*004c*/ 	.word	0x00000000
        /*0050*/ 	.short	0x0001
        /*0052*/ 	.short	0x0008
        /*0054*/ 	.byte	0x00, 0xf5, 0x21, 0x00


	//----- nvinfo : EIATTR_KPARAM_INFO
	.align		4
.L_19:
        /*0058*/ 	.byte	0x04, 0x17
        /*005a*/ 	.short	(.L_21 - .L_20)
.L_20:
        /*005c*/ 	.word	0x00000000
        /*0060*/ 	.short	0x0000
        /*0062*/ 	.short	0x0000
        /*0064*/ 	.byte	0x00, 0xf5, 0x21, 0x00


	//----- nvinfo : EIATTR_SPARSE_MMA_MASK
	.align		4
.L_21:
        /*0068*/ 	.byte	0x03, 0x50
        /*006a*/ 	.short	0x0000


	//----- nvinfo : EIATTR_MAXREG_COUNT
	.align		4
        /*006c*/ 	.byte	0x03, 0x1b
        /*006e*/ 	.short	0x00ff


	//----- nvinfo : EIATTR_MERCURY_ISA_VERSION
	.align		4
        /*0070*/ 	.byte	0x03, 0x5f
        /*0072*/ 	.short	0x0101


	//----- nvinfo : EIATTR_VRC_CTA_INIT_COUNT
	.align		4
        /*0074*/ 	.byte	0x02, 0x4a
	.zero		1
	.zero		1


	//----- nvinfo : EIATTR_EXIT_INSTR_OFFSETS
	.align		4
        /*0078*/ 	.byte	0x04, 0x1c
        /*007a*/ 	.short	(.L_23 - .L_22)


	//   ....[0]....
.L_22:
        /*007c*/ 	.word	0x000000e0


	//   ....[1]....
        /*0080*/ 	.word	0x000010a0


	//----- nvinfo : EIATTR_CRS_STACK_SIZE
	.align		4
.L_23:
        /*0084*/ 	.byte	0x04, 0x1e
        /*0086*/ 	.short	(.L_25 - .L_24)
.L_24:
        /*0088*/ 	.word	0x00000000


	//----- nvinfo : EIATTR_CBANK_PARAM_SIZE
	.align		4
.L_25:
        /*008c*/ 	.byte	0x03, 0x19
        /*008e*/ 	.short	0x0028


	//----- nvinfo : EIATTR_PARAM_CBANK
	.align		4
        /*0090*/ 	.byte	0x04, 0x0a
        /*0092*/ 	.short	(.L_27 - .L_26)
	.align		4
.L_26:
        /*0094*/ 	.word	index@(.nv.constant0._Z11pre_processPfS_S_S_ii)
        /*0098*/ 	.short	0x0380
        /*009a*/ 	.short	0x0028


	//----- nvinfo : EIATTR_SW_WAR
	.align		4
.L_27:
        /*009c*/ 	.byte	0x04, 0x36
        /*009e*/ 	.short	(.L_29 - .L_28)
.L_28:
        /*00a0*/ 	.word	0x00000008
.L_29:


//--------------------- .nv.callgraph             --------------------------
	.section	.nv.callgraph,"",@"SHT_CUDA_CALLGRAPH"
	.align	4
	.sectionentsize	8
	.align		4
        /*0000*/ 	.word	0x00000000
	.align		4
        /*0004*/ 	.word	0xffffffff
	.align		4
        /*0008*/ 	.word	0x00000000
	.align		4
        /*000c*/ 	.word	0xfffffffe
	.align		4
        /*0010*/ 	.word	0x00000000
	.align		4
        /*0014*/ 	.word	0xfffffffd
	.align		4
        /*0018*/ 	.word	0x00000000
	.align		4
        /*001c*/ 	.word	0xfffffffc


//--------------------- .text._Z11pre_processPfS_S_S_ii --------------------------
	.section	.text._Z11pre_processPfS_S_S_ii,"ax",@progbits
	.align	128
        .global         _Z11pre_processPfS_S_S_ii
        .type           _Z11pre_processPfS_S_S_ii,@function
        .size           _Z11pre_processPfS_S_S_ii,(.L_x_30 - _Z11pre_processPfS_S_S_ii)
        .other          _Z11pre_processPfS_S_S_ii,@"STO_CUDA_ENTRY STV_DEFAULT"
_Z11pre_processPfS_S_S_ii:
.text._Z11pre_processPfS_S_S_ii:
[----:B------:R-:W-:Y:S01]  /*0000*/  LDC R1, c[0x0][0x37c] ;  /* 0x0000df00ff017b82 */ /* 0x000fe20000000800 */
[----:B------:R-:W0:Y:S07]  /*0010*/  S2R R3, SR_TID.Y ;  /* 0x0000000000037919 */ /* 0x000e2e0000002200 */
[----:B------:R-:W1:Y:S01]  /*0020*/  LDC R9, c[0x0][0x360] ;  /* 0x0000d800ff097b82 */ /* 0x000e620000000800 */
[----:B------:R-:W2:Y:S01]  /*0030*/  LDCU.64 UR4, c[0x0][0x3a0] ;  /* 0x00007400ff0477ac */ /* 0x000ea20008000a00 */
[----:B------:R-:W1:Y:S06]  /*0040*/  S2R R0, SR_TID.X ;  /* 0x0000000000007919 */ /* 0x000e6c0000002100 */
[----:B------:R-:W0:Y:S08]  /*0050*/  S2UR UR8, SR_CTAID.Y ;  /* 0x00000000000879c3 */ /* 0x000e300000002600 */
[----:B------:R-:W0:Y:S01]  /*0060*/  LDC R6, c[0x0][0x364] ;  /* 0x0000d900ff067b82 */ /* 0x000e220000000800 */
[----:B--2---:R-:W-:-:S02]  /*0070*/  UIADD3 UR6, UPT, UPT, UR5, -0x2, URZ ;  /* 0xfffffffe05067890 */ /* 0x004fc4000fffe0ff */
[----:B------:R-:W-:-:S05]  /*0080*/  UIADD3 UR4, UPT, UPT, UR4, -0x2, URZ ;  /* 0xfffffffe04047890 */ /* 0x000fca000fffe0ff */
[----:B------:R-:W1:Y:S01]  /*0090*/  S2UR UR7, SR_CTAID.X ;  /* 0x00000000000779c3 */ /* 0x000e620000002500 */
[----:B0-----:R-:W-:-:S05]  /*00a0*/  IMAD R6, R6, UR8, R3 ;  /* 0x0000000806067c24 */ /* 0x001fca000f8e0203 */
[----:B------:R-:W-:Y:S01]  /*00b0*/  ISETP.GE.AND P0, PT, R6, UR6, PT ;  /* 0x0000000606007c0c */ /* 0x000fe2000bf06270 */
[----:B-1----:R-:W-:-:S05]  /*00c0*/  IMAD R9, R9, UR7, R0 ;  /* 0x0000000709097c24 */ /* 0x002fca000f8e0200 */
[----:B------:R-:W-:-:S13]  /*00d0*/  ISETP.GE.OR P0, PT, R9, UR4, P0 ;  /* 0x0000000409007c0c */ /* 0x000fda0008706670 */
[----:B------:R-:W-:Y:S05]  /*00e0*/  @P0 EXIT ;  /* 0x000000000000094d */ /* 0x000fea0003800000 */
[----:B------:R-:W-:Y:S01]  /*00f0*/  IMAD.HI R7, R9, 0x55555556, RZ ;  /* 0x5555555609077827 */ /* 0x000fe200078e02ff */
[----:B------:R-:W0:Y:S01]  /*0100*/  LDC.64 R16, c[0x0][0x398] ;  /* 0x0000e600ff107b82 */ /* 0x000e220000000a00 */
[----:B------:R-:W0:Y:S02]  /*0110*/  LDCU.64 UR8, c[0x0][0x358] ;  /* 0x00006b00ff0877ac */ /* 0x000e240008000a00 */
[----:B------:R-:W-:Y:S01]  /*0120*/  IMAD.HI.U32 R0, R6, -0x55555555, RZ ;  /* 0xaaaaaaab06007827 */ /* 0x000fe200078e00ff */
[----:B------:R-:W-:-:S04]  /*0130*/  LEA.HI R7, R7, R7, RZ, 0x1 ;  /* 0x0000000707077211 */ /* 0x000fc800078f08ff */
[----:B------:R-:W1:Y:S01]  /*0140*/  LDC.64 R4, c[0x0][0x380] ;  /* 0x0000e000ff047b82 */ /* 0x000e620000000a00 */
[----:B------:R-:W-:Y:S01]  /*0150*/  IMAD R10, R7, -0x3, R9 ;  /* 0xfffffffd070a7824 */ /* 0x000fe200078e0209 */
[----:B------:R-:W-:-:S04]  /*0160*/  SHF.R.U32.HI R3, RZ, 0x1, R0 ;  /* 0x00000001ff037819 */ /* 0x000fc80000011600 */
[C---:B------:R-:W-:Y:S02]  /*0170*/  IADD3 R8, PT, PT, -R10.reuse, 0x3, RZ ;  /* 0x000000030a087810 */ /* 0x040fe40007ffe1ff */
[----:B------:R-:W-:Y:S01]  /*0180*/  IADD3 R2, PT, PT, -R10, RZ, RZ ;  /* 0x000000ff0a027210 */ /* 0x000fe20007ffe1ff */
[----:B------:R-:W2:Y:S01]  /*0190*/  LDC.64 R14, c[0x0][0x390] ;  /* 0x0000e400ff0e7b82 */ /* 0x000ea20000000a00 */
[----:B------:R-:W-:Y:S01]  /*01a0*/  ISETP.GE.U32.AND P0, PT, R8, 0x3, PT ;  /* 0x000000030800780c */ /* 0x000fe20003f06070 */
[----:B0-----:R-:W3:-:S12]  /*01b0*/  LDG.E R17, desc[UR8][R16.64] ;  /* 0x0000000810117981 */ /* 0x001ed8000c1e1900 */
[----:B------:R-:W-:Y:S01]  /*01c0*/  @P0 MOV R8, R2 ;  /* 0x0000000200080202 */ /* 0x000fe20000000f00 */
[----:B------:R-:W-:-:S04]  /*01d0*/  IMAD R2, R3, -0x3, R6 ;  /* 0xfffffffd03027824 */ /* 0x000fc800078e0206 */
[----:B------:R-:W-:Y:S01]  /*01e0*/  IMAD.IADD R13, R9, 0x1, R8 ;  /* 0x00000001090d7824 */ /* 0x000fe200078e0208 */
[C---:B------:R-:W-:Y:S02]  /*01f0*/  ISETP.NE.AND P0, PT, R2.reuse, RZ, PT ;  /* 0x000000ff0200720c */ /* 0x040fe40003f05270 */
[----:B------:R-:W-:Y:S01]  /*0200*/  LOP3.LUT R8, R2, 0x3, RZ, 0x3c, !PT ;  /* 0x0000000302087812 */ /* 0x000fe200078e3cff */
[----:B------:R-:W-:Y:S01]  /*0210*/  IMAD R13, R13, UR5, R6 ;  /* 0x000000050d0d7c24 */ /* 0x000fe2000f8e0206 */
[----:B--2---:R-:W2:Y:S02]  /*0220*/  LDG.E R15, desc[UR8][R14.64] ;  /* 0x000000080e0f7981 */ /* 0x004ea4000c1e1900 */
[----:B------:R-:W-:-:S04]  /*0230*/  SEL R8, R8, RZ, P0 ;  /* 0x000000ff08087207 */ /* 0x000fc80000000000 */
[----:B------:R-:W-:-:S05]  /*0240*/  IADD3 R3, PT, PT, R13, R8, RZ ;  /* 0x000000080d037210 */ /* 0x000fca0007ffe0ff */
[----:B-1----:R-:W-:-:S05]  /*0250*/  IMAD.WIDE R4, R3, 0x4, R4 ;  /* 0x0000000403047825 */ /* 0x002fca00078e0204 */
[----:B------:R-:W2:Y:S01]  /*0260*/  LDG.E R0, desc[UR8][R4.64] ;  /* 0x0000000804007981 */ /* 0x000ea2000c1e1900 */
[----:B------:R-:W-:Y:S01]  /*0270*/  BSSY.RECONVERGENT B0, `(.L_x_0) ;  /* 0x000000d000007945 */ /* 0x000fe20003800200 */
[----:B---3--:R-:W0:Y:S02]  /*0280*/  MUFU.RCP R12, R17 ;  /* 0x00000011000c7308 */ /* 0x008e240000001000 */
[----:B0-----:R-:W-:-:S04]  /*0290*/  FFMA R3, -R17, R12, 1 ;  /* 0x3f80000011037423 */ /* 0x001fc8000000010c */
[----:B------:R-:W-:Y:S01]  /*02a0*/  FFMA R3, R12, R3, R12 ;  /* 0x000000030c037223 */ /* 0x000fe2000000000c */
[----:B--2---:R-:W-:-:S04]  /*02b0*/  FADD R0, R0, -R15 ;  /* 0x8000000f00007221 */ /* 0x004fc80000000000 */
[----:B------:R-:W0:Y:S01]  /*02c0*/  FCHK P0, R0, R17 ;  /* 0x0000001100007302 */ /* 0x000e220000000000 */
[----:B------:R-:W-:-:S04]  /*02d0*/  FFMA R12, R0, R3, RZ ;  /* 0x00000003000c7223 */ /* 0x000fc800000000ff */
[----:B------:R-:W-:-:S04]  /*02e0*/  FFMA R11, -R17, R12, R0 ;  /* 0x0000000c110b7223 */ /* 0x000fc80000000100 */
[----:B------:R-:W-:Y:S01]  /*02f0*/  FFMA R3, R3, R11, R12 ;  /* 0x0000000b03037223 */ /* 0x000fe2000000000c */
[----:B0-----:R-:W-:Y:S06]  /*0300*/  @!P0 BRA `(.L_x_1) ;  /* 0x00000000000c8947 */ /* 0x001fec0003800000 */
[----:B------:R-:W-:Y:S02]  /*0310*/  MOV R3, R17 ;  /* 0x0000001100037202 */ /* 0x000fe40000000f00 */
[----:B------:R-:W-:-:S07]  /*0320*/  MOV R12, 0x340 ;  /* 0x00000340000c7802 */ /* 0x000fce0000000f00 */
[----:B------:R-:W-:Y:S05]  /*0330*/  CALL.REL.NOINC `($__internal_0_$__cuda_sm3x_div_rn_noftz_f32_slowpath) ;  /* 0x0000000c005c7944 */ /* 0x000fea0003c00000 */
.L_x_1:
[----:B------:R-:W-:Y:S05]  /*0340*/  BSYNC.RECONVERGENT B0 ;  /* 0x0000000000007941 */ /* 0x000fea0003800200 */
.L_x_0:
[----:B------:R-:W0:Y:S01]  /*0350*/  LDC.64 R4, c[0x0][0x388] ;  /* 0x0000e200ff047b82 */ /* 0x000e220000000a00 */
[----:B------:R-:W-:Y:S01]  /*0360*/  ISETP.GT.U32.AND P0, PT, R2, 0x1, PT ;  /* 0x000000010200780c */ /* 0x000fe20003f04070 */
[----:B------:R-:W-:-:S04]  /*0370*/  IMAD R0, R9, UR6, R6 ;  /* 0x0000000609007c24 */ /* 0x000fc8000f8e0206 */
[----:B------:R-:W-:Y:S02]  /*0380*/  IMAD R11, R0, 0x9, RZ ;  /* 0x00000009000b7824 */ /* 0x000fe400078e02ff */
[----:B------:R-:W1:Y:S08]  /*0390*/  LDC.64 R16, c[0x0][0x398] ;  /* 0x0000e600ff107b82 */ /* 0x000e700000000a00 */
[----:B------:R-:W2:Y:S08]  /*03a0*/  LDC.64 R14, c[0x0][0x380] ;  /* 0x0000e000ff0e7b82 */ /* 0x000eb00000000a00 */
[----:B------:R-:W3:Y:S01]  /*03b0*/  LDC.64 R18, c[0x0][0x390] ;  /* 0x0000e400ff127b82 */ /* 0x000ee20000000a00 */
[----:B0-----:R-:W-:Y:S01]  /*03c0*/  IMAD.WIDE R4, R11, 0x4, R4 ;  /* 0x000000040b047825 */ /* 0x001fe200078e0204 */
[----:B------:R-:W-:-:S02]  /*03d0*/  IADD3 R11, PT, PT, -R2, 0x4, RZ ;  /* 0x00000004020b7810 */ /* 0x000fc40007ffe1ff */
[----:B------:R-:W-:Y:S02]  /*03e0*/  @!P0 IADD3 R11, PT, PT, -R2, 0x1, RZ ;  /* 0x00000001020b8810 */ /* 0x000fe40007ffe1ff */
[----:B------:R0:W-:Y:S04]  /*03f0*/  STG.E desc[UR8][R4.64], R3 ;  /* 0x0000000304007986 */ /* 0x0001e8000c101908 */
[----:B-1----:R-:W4:Y:S01]  /*0400*/  LDG.E R17, desc[UR8][R16.64+0x4] ;  /* 0x0000040810117981 */ /* 0x002f22000c1e1900 */
[----:B------:R-:W-:-:S04]  /*0410*/  IMAD.IADD R21, R13, 0x1, R11 ;  /* 0x000000010d157824 */ /* 0x000fc800078e020b */
[----:B--2---:R-:W-:-:S05]  /*0420*/  IMAD.WIDE R14, R21, 0x4, R14 ;  /* 0x00000004150e7825 */ /* 0x004fca00078e020e */
[----:B------:R-:W2:Y:S04]  /*0430*/  LDG.E R0, desc[UR8][R14.64] ;  /* 0x000000080e007981 */ /* 0x000ea8000c1e1900 */
[----:B---3--:R-:W2:Y:S01]  /*0440*/  LDG.E R19, desc[UR8][R18.64+0x4] ;  /* 0x0000040812137981 */ /* 0x008ea2000c1e1900 */
[----:B------:R-:W-:Y:S01]  /*0450*/  BSSY.RECONVERGENT B0, `(.L_x_2) ;  /* 0x000000d000007945 */ /* 0x000fe20003800200 */
[----:B----4-:R-:W1:Y:S01]  /*0460*/  MUFU.RCP R12, R17 ;  /* 0x00000011000c7308 */ /* 0x010e620000001000 */
[----:B--2---:R-:W-:Y:S01]  /*0470*/  FADD R0, R0, -R19 ;  /* 0x8000001300007221 */ /* 0x004fe20000000000 */
[----:B-1----:R-:W-:-:S06]  /*0480*/  FFMA R21, -R17, R12, 1 ;  /* 0x3f80000011157423 */ /* 0x002fcc000000010c */
[----:B------:R-:W1:Y:S01]  /*0490*/  FCHK P0, R0, R17 ;  /* 0x0000001100007302 */ /* 0x000e620000000000 */
[----:B------:R-:W-:-:S04]  /*04a0*/  FFMA R21, R12, R21, R12 ;  /* 0x000000150c157223 */ /* 0x000fc8000000000c */
[----:B------:R-:W-:-:S04]  /*04b0*/  FFMA R12, R0, R21, RZ ;  /* 0x00000015000c7223 */ /* 0x000fc800000000ff */
[----:B0-----:R-:W-:-:S04]  /*04c0*/  FFMA R3, -R17, R12, R0 ;  /* 0x0000000c11037223 */ /* 0x001fc80000000100 */
[----:B------:R-:W-:Y:S01]  /*04d0*/  FFMA R3, R21, R3, R12 ;  /* 0x0000000315037223 */ /* 0x000fe2000000000c */
[----:B-1----:R-:W-:Y:S06]  /*04e0*/  @!P0 BRA `(.L_x_3) ;  /* 0x00000000000c8947 */ /* 0x002fec0003800000 */
[----:B------:R-:W-:Y:S02]  /*04f0*/  MOV R3, R17 ;  /* 0x0000001100037202 */ /* 0x000fe40000000f00 */
[----:B------:R-:W-:-:S07]  /*0500*/  MOV R12, 0x520 ;  /* 0x00000520000c7802 */ /* 0x000fce0000000f00 */
[----:B------:R-:W-:Y:S05]  /*0510*/  CALL.REL.NOINC `($__internal_0_$__cuda_sm3x_div_rn_noftz_f32_slowpath) ;  /* 0x0000000800e47944 */ /* 0x000fea0003c00000 */
.L_x_3:
[----:B------:R-:W-:Y:S05]  /*0520*/  BSYNC.RECONVERGENT B0 ;  /* 0x0000000000007941 */ /* 0x000fea0003800200 */
.L_x_2:
[----:B------:R-:W0:Y:S01]  /*0530*/  LDC.64 R18, c[0x0][0x398] ;  /* 0x0000e600ff127b82 */ /* 0x000e220000000a00 */
[----:B------:R1:W-:Y:S07]  /*0540*/  STG.E desc[UR8][R4.64+0x4], R3 ;  /* 0x0000040304007986 */ /* 0x0003ee000c101908 */
[----:B------:R-:W2:Y:S08]  /*0550*/  LDC.64 R16, c[0x0][0x380] ;  /* 0x0000e000ff107b82 */ /* 0x000eb00000000a00 */
[----:B------:R-:W3:Y:S01]  /*0560*/  LDC.64 R14, c[0x0][0x390] ;  /* 0x0000e400ff0e7b82 */ /* 0x000ee20000000a00 */
[----:B------:R-:W-:Y:S01]  /*0570*/  IADD3 R13, PT, PT, -R2, R13, RZ ;  /* 0x0000000d020d7210 */ /* 0x000fe20007ffe1ff */
[----:B0-----:R-:W4:Y:S04]  /*0580*/  LDG.E R19, desc[UR8][R18.64+0x8] ;  /* 0x0000080812137981 */ /* 0x001f28000c1e1900 */
[----:B--2---:R-:W-:-:S05]  /*0590*/  IMAD.WIDE R16, R13, 0x4, R16 ;  /* 0x000000040d107825 */ /* 0x004fca00078e0210 */
[----:B------:R-:W2:Y:S04]  /*05a0*/  LDG.E R0, desc[UR8][R16.64+0x8] ;  /* 0x0000080810007981 */ /* 0x000ea8000c1e1900 */
[----:B---3--:R-:W2:Y:S01]  /*05b0*/  LDG.E R15, desc[UR8][R14.64+0x8] ;  /* 0x000008080e0f7981 */ /* 0x008ea2000c1e1900 */
[----:B------:R-:W-:Y:S01]  /*05c0*/  BSSY.RECONVERGENT B0, `(.L_x_4) ;  /* 0x000000d000007945 */ /* 0x000fe20003800200 */
[----:B----4-:R-:W0:Y:S01]  /*05d0*/  MUFU.RCP R12, R19 ;  /* 0x00000013000c7308 */ /* 0x010e220000001000 */
[----:B--2---:R-:W-:Y:S01]  /*05e0*/  FADD R0, R0, -R15 ;  /* 0x8000000f00007221 */ /* 0x004fe20000000000 */
[----:B0-----:R-:W-:-:S06]  /*05f0*/  FFMA R13, -R19, R12, 1 ;  /* 0x3f800000130d7423 */ /* 0x001fcc000000010c */
[----:B------:R-:W0:Y:S01]  /*0600*/  FCHK P0, R0, R19 ;  /* 0x0000001300007302 */ /* 0x000e220000000000 */
[----:B------:R-:W-:-:S04]  /*0610*/  FFMA R13, R12, R13, R12 ;  /* 0x0000000d0c0d7223 */ /* 0x000fc8000000000c */
[----:B------:R-:W-:-:S04]  /*0620*/  FFMA R12, R0, R13, RZ ;  /* 0x0000000d000c7223 */ /* 0x000fc800000000ff */
[----:B-1----:R-:W-:-:S04]  /*0630*/  FFMA R3, -R19, R12, R0 ;  /* 0x0000000c13037223 */ /* 0x002fc80000000100 */
[----:B------:R-:W-:Y:S01]  /*0640*/  FFMA R3, R13, R3, R12 ;  /* 0x000000030d037223 */ /* 0x000fe2000000000c */
[----:B0-----:R-:W-:Y:S06]  /*0650*/  @!P0 BRA `(.L_x_5) ;  /* 0x00000000000c8947 */ /* 0x001fec0003800000 */
[----:B------:R-:W-:Y:S01]  /*0660*/  IMAD.MOV.U32 R3, RZ, RZ, R19 ;  /* 0x000000ffff037224 */ /* 0x000fe200078e0013 */
[----:B------:R-:W-:-:S07]  /*0670*/  MOV R12, 0x690 ;  /* 0x00000690000c7802 */ /* 0x000fce0000000f00 */
[----:B------:R-:W-:Y:S05]  /*0680*/  CALL.REL.NOINC `($__internal_0_$__cuda_sm3x_div_rn_noftz_f32_slowpath) ;  /* 0x0000000800887944 */ /* 0x000fea0003c00000 */
.L_x_5:
[----:B------:R-:W-:Y:S05]  /*0690*/  BSYNC.RECONVERGENT B0 ;  /* 0x0000000000007941 */ /* 0x000fea0003800200 */
.L_x_4:
[----:B------:R-:W-:Y:S01]  /*06a0*/  IADD3 R0, PT, PT, RZ, -R10, RZ ;  /* 0x8000000aff007210 */ /* 0x000fe20007ffe0ff */
[----:B------:R-:W0:Y:S01]  /*06b0*/  LDC.64 R12, c[0x0][0x398] ;  /* 0x0000e600ff0c7b82 */ /* 0x000e220000000a00 */
[----:B------:R-:W1:Y:S01]  /*06c0*/  LDCU UR4, c[0x0][0x3a4] ;  /* 0x00007480ff0477ac */ /* 0x000e620008000800 */
[----:B------:R2:W-:Y:S01]  /*06d0*/  STG.E desc[UR8][R4.64+0x8], R3 ;  /* 0x0000080304007986 */ /* 0x0005e2000c101908 */
[----:B------:R-:W-:-:S04]  /*06e0*/  PRMT R0, R0, 0x7710, RZ ;  /* 0x0000771000007816 */ /* 0x000fc800000000ff */
[----:B------:R-:W-:Y:S01]  /*06f0*/  IADD3 R0, PT, PT, R0, 0x4, RZ ;  /* 0x0000000400007810 */ /* 0x000fe20007ffe0ff */
[----:B------:R-:W3:Y:S03]  /*0700*/  LDC.64 R16, c[0x0][0x380] ;  /* 0x0000e000ff107b82 */ /* 0x000ee60000000a00 */
[----:B------:R-:W-:-:S05]  /*0710*/  LOP3.LUT R10, R0, 0xff, RZ, 0xc0, !PT ;  /* 0x000000ff000a7812 */ /* 0x000fca00078ec0ff */
[----:B------:R-:W-:-:S05]  /*0720*/  IMAD R10, R10, 0xab, RZ ;  /* 0x000000ab0a0a7824 */ /* 0x000fca00078e02ff */
[----:B------:R-:W-:Y:S01]  /*0730*/  SHF.R.U32.HI R10, RZ, 0x9, R10 ;  /* 0x00000009ff0a7819 */ /* 0x000fe2000001160a */
[----:B0-----:R-:W4:Y:S03]  /*0740*/  LDG.E R13, desc[UR8][R12.64+0xc] ;  /* 0x00000c080c0d7981 */ /* 0x001f26000c1e1900 */
[----:B------:R-:W-:-:S05]  /*0750*/  PRMT R10, R10, 0x9910, RZ ;  /* 0x000099100a0a7816 */ /* 0x000fca00000000ff */
[----:B------:R-:W-:-:S04]  /*0760*/  IMAD R10, R10, 0x3, RZ ;  /* 0x000000030a0a7824 */ /* 0x000fc800078e02ff */
[----:B------:R-:W-:-:S05]  /*0770*/  IMAD.MOV R10, RZ, RZ, -R10 ;  /* 0x000000ffff0a7224 */ /* 0x000fca00078e0a0a */
[----:B------:R-:W-:-:S04]  /*0780*/  PRMT R15, R10, 0x7710, RZ ;  /* 0x000077100a0f7816 */ /* 0x000fc800000000ff */
[----:B------:R-:W-:Y:S02]  /*0790*/  IADD3 R0, PT, PT, R0, R15, RZ ;  /* 0x0000000f00007210 */ /* 0x000fe40007ffe0ff */
[----:B------:R-:W0:Y:S02]  /*07a0*/  LDC.64 R14, c[0x0][0x390] ;  /* 0x0000e400ff0e7b82 */ /* 0x000e240000000a00 */
[----:B------:R-:W-:-:S04]  /*07b0*/  LOP3.LUT R0, R0, 0xff, RZ, 0xc0, !PT ;  /* 0x000000ff00007812 */ /* 0x000fc800078ec0ff */
[----:B------:R-:W-:-:S05]  /*07c0*/  IADD3 R9, PT, PT, R9, R0, RZ ;  /* 0x0000000009097210 */ /* 0x000fca0007ffe0ff */
[----:B-1----:R-:W-:-:S04]  /*07d0*/  IMAD R9, R9, UR4, R6 ;  /* 0x0000000409097c24 */ /* 0x002fc8000f8e0206 */
[----:B------:R-:W-:-:S04]  /*07e0*/  IMAD.IADD R19, R8, 0x1, R9 ;  /* 0x0000000108137824 */ /* 0x000fc800078e0209 */
[----:B---3--:R-:W-:Y:S01]  /*07f0*/  IMAD.WIDE R16, R19, 0x4, R16 ;  /* 0x0000000413107825 */ /* 0x008fe200078e0210 */
[----:B0-----:R-:W3:Y:S04]  /*0800*/  LDG.E R15, desc[UR8][R14.64+0xc] ;  /* 0x00000c080e0f7981 */ /* 0x001ee8000c1e1900 */
[----:B------:R-:W3:Y:S01]  /*0810*/  LDG.E R0, desc[UR8][R16.64] ;  /* 0x0000000810007981 */ /* 0x000ee2000c1e1900 */
[----:B------:R-:W-:Y:S01]  /*0820*/  BSSY.RECONVERGENT B0, `(.L_x_6) ;  /* 0x000000d000007945 */ /* 0x000fe20003800200 */
[----:B----4-:R-:W0:Y:S02]  /*0830*/  MUFU.RCP R10, R13 ;  /* 0x0000000d000a7308 */ /* 0x010e240000001000 */
[----:B0-----:R-:W-:-:S04]  /*0840*/  FFMA R19, -R13, R10, 1 ;  /* 0x3f8000000d137423 */ /* 0x001fc8000000010a */
[----:B------:R-:W-:Y:S01]  /*0850*/  FFMA R19, R10, R19, R10 ;  /* 0x000000130a137223 */ /* 0x000fe2000000000a */
[----:B---3--:R-:W-:-:S04]  /*0860*/  FADD R0, R0, -R15 ;  /* 0x8000000f00007221 */ /* 0x008fc80000000000 */
[----:B------:R-:W0:Y:S01]  /*0870*/  FCHK P0, R0, R13 ;  /* 0x0000000d00007302 */ /* 0x000e220000000000 */
[----:B------:R-:W-:-:S04]  /*0880*/  FFMA R10, R0, R19, RZ ;  /* 0x00000013000a7223 */ /* 0x000fc800000000ff */
[----:B--2---:R-:W-:-:S04]  /*0890*/  FFMA R3, -R13, R10, R0 ;  /* 0x0000000a0d037223 */ /* 0x004fc80000000100 */
[----:B------:R-:W-:Y:S01]  /*08a0*/  FFMA R3, R19, R3, R10 ;  /* 0x0000000313037223 */ /* 0x000fe2000000000a */
[----:B0-----:R-:W-:Y:S06]  /*08b0*/  @!P0 BRA `(.L_x_7) ;  /* 0x00000000000c8947 */ /* 0x001fec0003800000 */
[----:B------:R-:W-:Y:S02]  /*08c0*/  MOV R3, R13 ;  /* 0x0000000d00037202 */ /* 0x000fe40000000f00 */
[----:B------:R-:W-:-:S07]  /*08d0*/  MOV R12, 0x8f0 ;  /* 0x000008f0000c7802 */ /* 0x000fce0000000f00 */
[----:B------:R-:W-:Y:S05]  /*08e0*/  CALL.REL.NOINC `($__internal_0_$__cuda_sm3x_div_rn_noftz_f32_slowpath) ;  /* 0x0000000400f07944 */ /* 0x000fea0003c00000 */
.L_x_7:
[----:B------:R-:W-:Y:S05]  /*08f0*/  BSYNC.RECONVERGENT B0 ;  /* 0x0000000000007941 */ /* 0x000fea0003800200 */
.L_x_6:
[----:B------:R-:W0:Y:S01]  /*0900*/  LDC.64 R16, c[0x0][0x398] ;  /* 0x0000e600ff107b82 */ /* 0x000e220000000a00 */
[----:B------:R1:W-:Y:S07]  /*0910*/  STG.E desc[UR8][R4.64+0xc], R3 ;  /* 0x00000c0304007986 */ /* 0x0003ee000c101908 */
[----:B------:R-:W2:Y:S08]  /*0920*/  LDC.64 R12, c[0x0][0x380] ;  /* 0x0000e000ff0c7b82 */ /* 0x000eb00000000a00 */
[----:B------:R-:W3:Y:S01]  /*0930*/  LDC.64 R14, c[0x0][0x390] ;  /* 0x0000e400ff0e7b82 */ /* 0x000ee20000000a00 */
[----:B------:R-:W-:Y:S01]  /*0940*/  IADD3 R19, PT, PT, R11, R9, RZ ;  /* 0x000000090b137210 */ /* 0x000fe20007ffe0ff */
        /* <DEDUP_REMOVED lines=17> */
.L_x_9:
[----:B------:R-:W-:Y:S05]  /*0a60*/  BSYNC.RECONVERGENT B0 ;  /* 0x0000000000007941 */ /* 0x000fea0003800200 */
.L_x_8:
        /* <DEDUP_REMOVED lines=19> */
[----:B------:R-:W-:Y:S02]  /*0ba0*/  MOV R3, R17 ;  /* 0x0000001100037202 */ /* 0x000fe40000000f00 */
[----:B------:R-:W-:-:S07]  /*0bb0*/  MOV R12, 0xbd0 ;  /* 0x00000bd0000c7802 */ /* 0x000fce0000000f00 */
[----:B------:R-:W-:Y:S05]  /*0bc0*/  CALL.REL.NOINC `($__internal_0_$__cuda_sm3x_div_rn_noftz_f32_slowpath) ;  /* 0x0000000400387944 */ /* 0x000fea0003c00000 */
.L_x_11:
[----:B------:R-:W-:Y:S05]  /*0bd0*/  BSYNC.RECONVERGENT B0 ;  /* 0x0000000000007941 */ /* 0x000fea0003800200 */
.L_x_10:
[----:B------:R-:W0:Y:S01]  /*0be0*/  LDC.64 R16, c[0x0][0x398] ;  /* 0x0000e600ff107b82 */ /* 0x000e220000000a00 */
[----:B------:R-:W1:Y:S01]  /*0bf0*/  LDCU UR4, c[0x0][0x3a4] ;  /* 0x00007480ff0477ac */ /* 0x000e620008000800 */
[----:B------:R-:W-:Y:S01]  /*0c00*/  IMAD.MOV.U32 R0, RZ, RZ, 0x3 ;  /* 0x00000003ff007424 */ /* 0x000fe200078e00ff */
[----:B------:R2:W-:Y:S05]  /*0c10*/  STG.E desc[UR8][R4.64+0x14], R3 ;  /* 0x0000140304007986 */ /* 0x0005ea000c101908 */
[----:B------:R-:W3:Y:S01]  /*0c20*/  LDC.64 R14, c[0x0][0x380] ;  /* 0x0000e000ff0e7b82 */ /* 0x000ee20000000a00 */
[----:B------:R-:W-:-:S07]  /*0c30*/  IMAD R7, R7, R0, 0x2 ;  /* 0x0000000207077424 */ /* 0x000fce00078e0200 */
[----:B------:R-:W4:Y:S01]  /*0c40*/  LDC.64 R12, c[0x0][0x390] ;  /* 0x0000e400ff0c7b82 */ /* 0x000f220000000a00 */
[----:B-1----:R-:W-:Y:S01]  /*0c50*/  IMAD R7, R7, UR4, R6 ;  /* 0x0000000407077c24 */ /* 0x002fe2000f8e0206 */
[----:B0-----:R-:W5:Y:S04]  /*0c60*/  LDG.E R17, desc[UR8][R16.64+0x18] ;  /* 0x0000180810117981 */ /* 0x001f68000c1e1900 */
[----:B------:R-:W-:-:S05]  /*0c70*/  IADD3 R9, PT, PT, R8, R7, RZ ;  /* 0x0000000708097210 */ /* 0x000fca0007ffe0ff */
[----:B---3--:R-:W-:-:S05]  /*0c80*/  IMAD.WIDE R14, R9, 0x4, R14 ;  /* 0x00000004090e7825 */ /* 0x008fca00078e020e */
[----:B------:R-:W3:Y:S04]  /*0c90*/  LDG.E R0, desc[UR8][R14.64] ;  /* 0x000000080e007981 */ /* 0x000ee8000c1e1900 */
[----:B----4-:R-:W3:Y:S01]  /*0ca0*/  LDG.E R13, desc[UR8][R12.64+0x18] ;  /* 0x000018080c0d7981 */ /* 0x010ee2000c1e1900 */
[----:B------:R-:W-:Y:S01]  /*0cb0*/  BSSY.RECONVERGENT B0, `(.L_x_12) ;  /* 0x000000d000007945 */ /* 0x000fe20003800200 */
[----:B-----5:R-:W0:Y:S01]  /*0cc0*/  MUFU.RCP R6, R17 ;  /* 0x0000001100067308 */ /* 0x020e220000001000 */
[----:B---3--:R-:W-:Y:S01]  /*0cd0*/  FADD R0, R0, -R13 ;  /* 0x8000000d00007221 */ /* 0x008fe20000000000 */
[----:B0-----:R-:W-:-:S06]  /*0ce0*/  FFMA R9, -R17, R6, 1 ;  /* 0x3f80000011097423 */ /* 0x001fcc0000000106 */
[----:B------:R-:W0:Y:S01]  /*0cf0*/  FCHK P0, R0, R17 ;  /* 0x0000001100007302 */ /* 0x000e220000000000 */
[----:B------:R-:W-:-:S04]  /*0d00*/  FFMA R9, R6, R9, R6 ;  /* 0x0000000906097223 */ /* 0x000fc80000000006 */
[----:B------:R-:W-:-:S04]  /*0d10*/  FFMA R6, R0, R9, RZ ;  /* 0x0000000900067223 */ /* 0x000fc800000000ff */
[----:B--2---:R-:W-:-:S04]  /*0d20*/  FFMA R3, -R17, R6, R0 ;  /* 0x0000000611037223 */ /* 0x004fc80000000100 */
[----:B------:R-:W-:Y:S01]  /*0d30*/  FFMA R3, R9, R3, R6 ;  /* 0x0000000309037223 */ /* 0x000fe20000000006 */
[----:B0-----:R-:W-:Y:S06]  /*0d40*/  @!P0 BRA `(.L_x_13) ;  /* 0x00000000000c8947 */ /* 0x001fec0003800000 */
[----:B------:R-:W-:Y:S02]  /*0d50*/  MOV R3, R17 ;  /* 0x0000001100037202 */ /* 0x000fe40000000f00 */
[----:B------:R-:W-:-:S07]  /*0d60*/  MOV R12, 0xd80 ;  /* 0x00000d80000c7802 */ /* 0x000fce0000000f00 */
[----:B------:R-:W-:Y:S05]  /*0d70*/  CALL.REL.NOINC `($__internal_0_$__cuda_sm3x_div_rn_noftz_f32_slowpath) ;  /* 0x0000000000cc7944 */ /* 0x000fea0003c00000 */
.L_x_13:
[----:B------:R-:W-:Y:S05]  /*0d80*/  BSYNC.RECONVERGENT B0 ;  /* 0x0000000000007941 */ /* 0x000fea0003800200 */
.L_x_12:
[----:B------:R-:W0:Y:S01]  /*0d90*/  LDC.64 R14, c[0x0][0x398] ;  /* 0x0000e600ff0e7b82 */ /* 0x000e220000000a00 */
[----:B------:R1:W-:Y:S07]  /*0da0*/  STG.E desc[UR8][R4.64+0x18], R3 ;  /* 0x0000180304007986 */ /* 0x0003ee000c101908 */
[----:B------:R-:W2:Y:S08]  /*0db0*/  LDC.64 R8, c[0x0][0x380] ;  /* 0x0000e000ff087b82 */ /* 0x000eb00000000a00 */
[----:B------:R-:W3:Y:S01]  /*0dc0*/  LDC.64 R12, c[0x0][0x390] ;  /* 0x0000e400ff0c7b82 */ /* 0x000ee20000000a00 */
[----:B------:R-:W-:Y:S01]  /*0dd0*/  IMAD.IADD R11, R11, 0x1, R7 ;  /* 0x000000010b0b7824 */ /* 0x000fe200078e0207 */
[----:B0-----:R-:W4:Y:S03]  /*0de0*/  LDG.E R15, desc[UR8][R14.64+0x1c] ;  /* 0x00001c080e0f7981 */ /* 0x001f26000c1e1900 */
        /* <DEDUP_REMOVED lines=16> */
[----:B------:R-:W-:-:S07]  /*0ef0*/  MOV R17, R3 ;  /* 0x0000000300117202 */ /* 0x000fce0000000f00 */
.L_x_15:
[----:B------:R-:W-:Y:S05]  /*0f00*/  BSYNC.RECONVERGENT B0 ;  /* 0x0000000000007941 */ /* 0x000fea0003800200 */
.L_x_14:
[----:B------:R-:W0:Y:S01]  /*0f10*/  LDC.64 R12, c[0x0][0x398] ;  /* 0x0000e600ff0c7b82 */ /* 0x000e220000000a00 */
[----:B------:R1:W-:Y:S07]  /*0f20*/  STG.E desc[UR8][R4.64+0x1c], R17 ;  /* 0x00001c1104007986 */ /* 0x0003ee000c101908 */
[----:B------:R-:W2:Y:S08]  /*0f30*/  LDC.64 R8, c[0x0][0x380] ;  /* 0x0000e000ff087b82 */ /* 0x000eb00000000a00 */
[----:B------:R-:W3:Y:S01]  /*0f40*/  LDC.64 R10, c[0x0][0x390] ;  /* 0x0000e400ff0a7b82 */ /* 0x000ee20000000a00 */
[----:B------:R-:W-:Y:S01]  /*0f50*/  IMAD.IADD R3, R7, 0x1, -R2 ;  /* 0x0000000107037824 */ /* 0x000fe200078e0a02 */
        /* <DEDUP_REMOVED lines=11> */
[----:B------:R-:W-:-:S04]  /*1010*/  FFMA R8, -R13, R6, R0 ;  /* 0x000000060d087223 */ /* 0x000fc80000000100 */
[----:B------:R-:W-:Y:S01]  /*1020*/  FFMA R7, R7, R8, R6 ;  /* 0x0000000807077223 */ /* 0x000fe20000000006 */
[----:B01----:R-:W-:Y:S06]  /*1030*/  @!P0 BRA `(.L_x_17) ;  /* 0x0000000000108947 */ /* 0x003fec0003800000 */
[----:B------:R-:W-:Y:S02]  /*1040*/  MOV R3, R13 ;  /* 0x0000000d00037202 */ /* 0x000fe40000000f00 */
[----:B------:R-:W-:-:S07]  /*1050*/  MOV R12, 0x1070 ;  /* 0x00001070000c7802 */ /* 0x000fce0000000f00 */
[----:B------:R-:W-:Y:S05]  /*1060*/  CALL.REL.NOINC `($__internal_0_$__cuda_sm3x_div_rn_noftz_f32_slowpath) ;  /* 0x0000000000107944 */ /* 0x000fea0003c00000 */
[----:B------:R-:W-:-:S07]  /*1070*/  MOV R7, R3 ;  /* 0x0000000300077202 */ /* 0x000fce0000000f00 */
.L_x_17:
[----:B------:R-:W-:Y:S05]  /*1080*/  BSYNC.RECONVERGENT B0 ;  /* 0x0000000000007941 */ /* 0x000fea0003800200 */
.L_x_16:
[----:B------:R-:W-:Y:S01]  /*1090*/  STG.E desc[UR8][R4.64+0x20], R7 ;  /* 0x0000200704007986 */ /* 0x000fe2000c101908 */
[----:B------:R-:W-:Y:S05]  /*10a0*/  EXIT ;  /* 0x000000000000794d */ /* 0x000fea0003800000 */
        .weak           $__internal_0_$__cuda_sm3x_div_rn_noftz_f32_slowpath
        .type           $__internal_0_$__cuda_sm3x_div_rn_noftz_f32_slowpath,@function
        .size           $__internal_0_$__cuda_sm3x_div_rn_noftz_f32_slowpath,(.L_x_30 - $__internal_0_$__cuda_sm3x_div_rn_noftz_f32_slowpath)
$__internal_0_$__cuda_sm3x_div_rn_noftz_f32_slowpath:
[----:B------:R-:W-:Y:S01]  /*10b0*/  SHF.R.U32.HI R14, RZ, 0x17, R3 ;  /* 0x00000017ff0e7819 */ /* 0x000fe20000011603 */
[----:B------:R-:W-:Y:S01]  /*10c0*/  BSSY.RECONVERGENT B1, `(.L_x_18) ;  /* 0x0000062000017945 */ /* 0x000fe20003800200 */
[----:B------:R-:W-:Y:S02]  /*10d0*/  SHF.R.U32.HI R15, RZ, 0x17, R0 ;  /* 0x00000017ff0f7819 */ /* 0x000fe40000011600 */
[----:B------:R-:W-:Y:S02]  /*10e0*/  LOP3.LUT R14, R14, 0xff, RZ, 0xc0, !PT ;  /* 0x000000ff0e0e7812 */ /* 0x000fe400078ec0ff */
[----:B------:R-:W-:-:S03]  /*10f0*/  LOP3.LUT R17, R15, 0xff, RZ, 0xc0, !PT ;  /* 0x000000ff0f117812 */ /* 0x000fc600078ec0ff */
[----:B------:R-:W-:Y:S01]  /*1100*/  VIADD R18, R14, 0xffffffff ;  /* 0xffffffff0e127836 */ /* 0x000fe20000000000 */
[----:B------:R-:W-:-:S04]  /*1110*/  IADD3 R16, PT, PT, R17, -0x1, RZ ;  /* 0xffffffff11107810 */ /* 0x000fc80007ffe0ff */
[----:B------:R-:W-:-:S04]  /*1120*/  ISETP.GT.U32.AND P0, PT, R18, 0xfd, PT ;  /* 0x000000fd1200780c */ /* 0x000fc80003f04070 */
[----:B------:R-:W-:-:S13]  /*1130*/  ISETP.GT.U32.OR P0, PT, R16, 0xfd, P0 ;  /* 0x000000fd1000780c */ /* 0x000fda0000704470 */
[----:B------:R-:W-:Y:S01]  /*1140*/  @!P0 MOV R15, RZ ;  /* 0x000000ff000f8202 */ /* 0x000fe20000000f00 */
[----:B------:R-:W-:Y:S06]  /*1150*/  @!P0 BRA `(.L_x_19) ;  /* 0x00000000005c8947 */ /* 0x000fec0003800000 */
[----:B------:R-:W-:Y:S02]  /*1160*/  FSETP.GTU.FTZ.AND P0, PT, |R0|, +INF , PT ;  /* 0x7f8000000000780b */ /* 0x000fe40003f1c200 */
[----:B------:R-:W-:-:S04]  /*1170*/  FSETP.GTU.FTZ.AND P1, PT, |R3|, +INF , PT ;  /* 0x7f8000000300780b */ /* 0x000fc80003f3c200 */
[----:B------:R-:W-:-:S13]  /*1180*/  PLOP3.LUT P0, PT, P0, P1, PT, 0xf8, 0x8f ;  /* 0x00000000008f781c */ /* 0x000fda0000703f70 */
[----:B------:R-:W-:Y:S05]  /*1190*/  @P0 BRA `(.L_x_20) ;  /* 0x00000004004c0947 */ /* 0x000fea0003800000 */
[----:B------:R-:W-:-:S13]  /*11a0*/  LOP3.LUT P0, RZ, R3, 0x7fffffff, R0, 0xc8, !PT ;  /* 0x7fffffff03ff7812 */ /* 0x000fda000780c800 */
[----:B------:R-:W-:Y:S05]  /*11b0*/  @!P0 BRA `(.L_x_21) ;  /* 0x00000004003c8947 */ /* 0x000fea0003800000 */
[C---:B------:R-:W-:Y:S02]  /*11c0*/  FSETP.NEU.FTZ.AND P2, PT, |R0|.reuse, +INF , PT ;  /* 0x7f8000000000780b */ /* 0x040fe40003f5d200 */
[----:B------:R-:W-:Y:S02]  /*11d0*/  FSETP.NEU.FTZ.AND P1, PT, |R3|, +INF , PT ;  /* 0x7f8000000300780b */ /* 0x000fe40003f3d200 */
[----:B------:R-:W-:-:S11]  /*11e0*/  FSETP.NEU.FTZ.AND P0, PT, |R0|, +INF , PT ;  /* 0x7f8000000000780b */ /* 0x000fd60003f1d200 */
[----:B------:R-:W-:Y:S05]  /*11f0*/  @!P1 BRA !P2, `(.L_x_21) ;  /* 0x00000004002c9947 */ /* 0x000fea0005000000 */
[----:B------:R-:W-:-:S04]  /*1200*/  LOP3.LUT P2, RZ, R0, 0x7fffffff, RZ, 0xc0, !PT ;  /* 0x7fffffff00ff7812 */ /* 0x000fc8000784c0ff */
[----:B------:R-:W-:-:S13]  /*1210*/  PLOP3.LUT P1, PT, P1, P2, PT, 0x2f, 0xf2 ;  /* 0x0000000000f2781c */ /* 0x000fda0000f24577 */
[----:B------:R-:W-:Y:S05]  /*1220*/  @P1 BRA `(.L_x_22) ;  /* 0x0000000400181947 */ /* 0x000fea0003800000 */
[----:B------:R-:W-:-:S04]  /*1230*/  LOP3.LUT P1, RZ, R3, 0x7fffffff, RZ, 0xc0, !PT ;  /* 0x7fffffff03ff7812 */ /* 0x000fc8000782c0ff */
[----:B------:R-:W-:-:S13]  /*1240*/  PLOP3.LUT P0, PT, P0, P1, PT, 0x2f, 0xf2 ;  /* 0x0000000000f2781c */ /* 0x000fda0000702577 */
[----:B------:R-:W-:Y:S05]  /*1250*/  @P0 BRA `(.L_x_23) ;  /* 0x0000000400000947 */ /* 0x000fea0003800000 */
[----:B------:R-:W-:Y:S02]  /*1260*/  ISETP.GE.AND P0, PT, R16, RZ, PT ;  /* 0x000000ff1000720c */ /* 0x000fe40003f06270 */
[----:B------:R-:W-:-:S11]  /*1270*/  ISETP.GE.AND P1, PT, R18, RZ, PT ;  /* 0x000000ff1200720c */ /* 0x000fd60003f26270 */
[----:B------:R-:W-:Y:S01]  /*1280*/  @P0 IMAD.MOV.U32 R15, RZ, RZ, RZ ;  /* 0x000000ffff0f0224 */ /* 0x000fe200078e00ff */
[----:B------:R-:W-:Y:S01]  /*1290*/  @!P0 MOV R15, 0xffffffc0 ;  /* 0xffffffc0000f8802 */ /* 0x000fe20000000f00 */
[----:B------:R-:W-:Y:S01]  /*12a0*/  @!P0 FFMA R0, R0, 1.84467440737095516160e+19, RZ ;  /* 0x5f80000000008823 */ /* 0x000fe200000000ff */
[----:B------:R-:W-:Y:S02]  /*12b0*/  @!P1 FFMA R3, R3, 1.84467440737095516160e+19, RZ ;  /* 0x5f80000003039823 */ /* 0x000fe400000000ff */
[----:B------:R-:W-:-:S07]  /*12c0*/  @!P1 IADD3 R15, PT, PT, R15, 0x40, RZ ;  /* 0x000000400f0f9810 */ /* 0x000fce0007ffe0ff */
.L_x_19:
[----:B------:R-:W-:Y:S01]  /*12d0*/  LEA R16, R14, 0xc0800000, 0x17 ;  /* 0xc08000000e107811 */ /* 0x000fe200078eb8ff */
[----:B------:R-:W-:Y:S01]  /*12e0*/  BSSY.RECONVERGENT B2, `(.L_x_24) ;  /* 0x0000036000027945 */ /* 0x000fe20003800200 */
[----:B------:R-:W-:-:S03]  /*12f0*/  IADD3 R17, PT, PT, R17, -0x7f, RZ ;  /* 0xffffff8111117810 */ /* 0x000fc60007ffe0ff */
[----:B------:R-:W-:Y:S02]  /*1300*/  IMAD.IADD R18, R3, 0x1, -R16 ;  /* 0x0000000103127824 */ /* 0x000fe400078e0a10 */
[C---:B------:R-:W-:Y:S02]  /*1310*/  IMAD R0, R17.reuse, -0x800000, R0 ;  /* 0xff80000011007824 */ /* 0x040fe400078e0200 */
[----:B------:R0:W1:Y:S01]  /*1320*/  MUFU.RCP R3, R18 ;  /* 0x0000001200037308 */ /* 0x0000620000001000 */
[----:B------:R-:W-:Y:S01]  /*1330*/  FADD.FTZ R19, -R18, -RZ ;  /* 0x800000ff12137221 */ /* 0x000fe20000010100 */
[----:B0-----:R-:W-:-:S04]  /*1340*/  IADD3 R18, PT, PT, R17, 0x7f, -R14 ;  /* 0x0000007f11127810 */ /* 0x001fc80007ffe80e */
[----:B------:R-:W-:Y:S01]  /*1350*/  IADD3 R15, PT, PT, R18, R15, RZ ;  /* 0x0000000f120f7210 */ /* 0x000fe20007ffe0ff */
[----:B-1----:R-:W-:-:S04]  /*1360*/  FFMA R16, R3, R19, 1 ;  /* 0x3f80000003107423 */ /* 0x002fc80000000013 */
[----:B------:R-:W-:-:S04]  /*1370*/  FFMA R3, R3, R16, R3 ;  /* 0x0000001003037223 */ /* 0x000fc80000000003 */
[----:B------:R-:W-:-:S04]  /*1380*/  FFMA R16, R0, R3, RZ ;  /* 0x0000000300107223 */ /* 0x000fc800000000ff */
[----:B------:R-:W-:-:S04]  /*1390*/  FFMA R20, R19, R16, R0 ;  /* 0x0000001013147223 */ /* 0x000fc80000000000 */
[----:B------:R-:W-:-:S04]  /*13a0*/  FFMA R16, R3, R20, R16 ;  /* 0x0000001403107223 */ /* 0x000fc80000000010 */
[----:B------:R-:W-:-:S04]  /*13b0*/  FFMA R19, R19, R16, R0 ;  /* 0x0000001013137223 */ /* 0x000fc80000000000 */
[----:B------:R-:W-:-:S05]  /*13c0*/  FFMA R0, R3, R19, R16 ;  /* 0x0000001303007223 */ /* 0x000fca0000000010 */
[----:B------:R-:W-:-:S04]  /*13d0*/  SHF.R.U32.HI R14, RZ, 0x17, R0 ;  /* 0x00000017ff0e7819 */ /* 0x000fc80000011600 */
[----:B------:R-:W-:-:S04]  /*13e0*/  LOP3.LUT R14, R14, 0xff, RZ, 0xc0, !PT ;  /* 0x000000ff0e0e7812 */ /* 0x000fc800078ec0ff */
[----:B------:R-:W-:-:S05]  /*13f0*/  IADD3 R17, PT, PT, R14, R15, RZ ;  /* 0x0000000f0e117210 */ /* 0x000fca0007ffe0ff */
[----:B------:R-:W-:-:S05]  /*1400*/  VIADD R14, R17, 0xffffffff ;  /* 0xffffffff110e7836 */ /* 0x000fca0000000000 */
[----:B------:R-:W-:-:S13]  /*1410*/  ISETP.GE.U32.AND P0, PT, R14, 0xfe, PT ;  /* 0x000000fe0e00780c */ /* 0x000fda0003f06070 */
[----:B------:R-:W-:Y:S05]  /*1420*/  @!P0 BRA `(.L_x_25) ;  /* 0x0000000000808947 */ /* 0x000fea0003800000 */
[----:B------:R-:W-:-:S13]  /*1430*/  ISETP.GT.AND P0, PT, R17, 0xfe, PT ;  /* 0x000000fe1100780c */ /* 0x000fda0003f04270 */
[----:B------:R-:W-:Y:S05]  /*1440*/  @P0 BRA `(.L_x_26) ;  /* 0x00000000006c0947 */ /* 0x000fea0003800000 */
[----:B------:R-:W-:-:S13]  /*1450*/  ISETP.GE.AND P0, PT, R17, 0x1, PT ;  /* 0x000000011100780c */ /* 0x000fda0003f06270 */
[----:B------:R-:W-:Y:S05]  /*1460*/  @P0 BRA `(.L_x_27) ;  /* 0x0000000000740947 */ /* 0x000fea0003800000 */
[----:B------:R-:W-:Y:S02]  /*1470*/  ISETP.GE.AND P0, PT, R17, -0x18, PT ;  /* 0xffffffe81100780c */ /* 0x000fe40003f06270 */
[----:B------:R-:W-:-:S11]  /*1480*/  LOP3.LUT R0, R0, 0x80000000, RZ, 0xc0, !PT ;  /* 0x8000000000007812 */ /* 0x000fd600078ec0ff */
[----:B------:R-:W-:Y:S05]  /*1490*/  @!P0 BRA `(.L_x_27) ;  /* 0x0000000000688947 */ /* 0x000fea0003800000 */
[-CC-:B------:R-:W-:Y:S01]  /*14a0*/  FFMA.RZ R14, R3, R19.reuse, R16.reuse ;  /* 0x00000013030e7223 */ /* 0x180fe2000000c010 */
[C---:B------:R-:W-:Y:S02]  /*14b0*/  ISETP.NE.AND P2, PT, R17.reuse, RZ, PT ;  /* 0x000000ff1100720c */ /* 0x040fe40003f45270 */
[----:B------:R-:W-:Y:S02]  /*14c0*/  ISETP.NE.AND P1, PT, R17, RZ, PT ;  /* 0x000000ff1100720c */ /* 0x000fe40003f25270 */
[----:B------:R-:W-:Y:S01]  /*14d0*/  LOP3.LUT R15, R14, 0x7fffff, RZ, 0xc0, !PT ;  /* 0x007fffff0e0f7812 */ /* 0x000fe200078ec0ff */
[CCC-:B------:R-:W-:Y:S01]  /*14e0*/  FFMA.RP R14, R3.reuse, R19.reuse, R16.reuse ;  /* 0x00000013030e7223 */ /* 0x1c0fe20000008010 */
[----:B------:R-:W-:Y:S01]  /*14f0*/  FFMA.RM R3, R3, R19, R16 ;  /* 0x0000001303037223 */ /* 0x000fe20000004010 */
[----:B------:R-:W-:Y:S02]  /*1500*/  IADD3 R16, PT, PT, R17, 0x20, RZ ;  /* 0x0000002011107810 */ /* 0x000fe40007ffe0ff */
[----:B------:R-:W-:-:S02]  /*1510*/  LOP3.LUT R15, R15, 0x800000, RZ, 0xfc, !PT ;  /* 0x008000000f0f7812 */ /* 0x000fc400078efcff */
[----:B------:R-:W-:Y:S02]  /*1520*/  IADD3 R17, PT, PT, -R17, RZ, RZ ;  /* 0x000000ff11117210 */ /* 0x000fe40007ffe1ff */
[----:B------:R-:W-:Y:S02]  /*1530*/  SHF.L.U32 R16, R15, R16, RZ ;  /* 0x000000100f107219 */ /* 0x000fe400000006ff */
[----:B------:R-:W-:Y:S02]  /*1540*/  FSETP.NEU.FTZ.AND P0, PT, R14, R3, PT ;  /* 0x000000030e00720b */ /* 0x000fe40003f1d000 */
[----:B------:R-:W-:Y:S02]  /*1550*/  SEL R14, R17, RZ, P2 ;  /* 0x000000ff110e7207 */ /* 0x000fe40001000000 */
[----:B------:R-:W-:Y:S02]  /*1560*/  ISETP.NE.AND P1, PT, R16, RZ, P1 ;  /* 0x000000ff1000720c */ /* 0x000fe40000f25270 */
[----:B------:R-:W-:-:S02]  /*1570*/  SHF.R.U32.HI R14, RZ, R14, R15 ;  /* 0x0000000eff0e7219 */ /* 0x000fc4000001160f */
[----:B------:R-:W-:Y:S02]  /*1580*/  PLOP3.LUT P0, PT, P0, P1, PT, 0xf8, 0x8f ;  /* 0x00000000008f781c */ /* 0x000fe40000703f70 */
[----:B------:R-:W-:Y:S02]  /*1590*/  SHF.R.U32.HI R16, RZ, 0x1, R14 ;  /* 0x00000001ff107819 */ /* 0x000fe4000001160e */
[----:B------:R-:W-:-:S04]  /*15a0*/  SEL R3, RZ, 0x1, !P0 ;  /* 0x00000001ff037807 */ /* 0x000fc80004000000 */
[----:B------:R-:W-:-:S04]  /*15b0*/  LOP3.LUT R3, R3, 0x1, R16, 0xf8, !PT ;  /* 0x0000000103037812 */ /* 0x000fc800078ef810 */
[----:B------:R-:W-:-:S04]  /*15c0*/  LOP3.LUT R3, R3, R14, RZ, 0xc0, !PT ;  /* 0x0000000e03037212 */ /* 0x000fc800078ec0ff */
[----:B------:R-:W-:-:S04]  /*15d0*/  IADD3 R3, PT, PT, R16, R3, RZ ;  /* 0x0000000310037210 */ /* 0x000fc80007ffe0ff */
[----:B------:R-:W-:Y:S01]  /*15e0*/  LOP3.LUT R0, R3, R0, RZ, 0xfc, !PT ;  /* 0x0000000003007212 */ /* 0x000fe200078efcff */
[----:B------:R-:W-:Y:S06]  /*15f0*/  BRA `(.L_x_27) ;  /* 0x0000000000107947 */ /* 0x000fec0003800000 */
.L_x_26:
[----:B------:R-:W-:-:S04]  /*1600*/  LOP3.LUT R0, R0, 0x80000000, RZ, 0xc0, !PT ;  /* 0x8000000000007812 */ /* 0x000fc800078ec0ff */
[----:B------:R-:W-:Y:S01]  /*1610*/  LOP3.LUT R0, R0, 0x7f800000, RZ, 0xfc, !PT ;  /* 0x7f80000000007812 */ /* 0x000fe200078efcff */
[----:B------:R-:W-:Y:S06]  /*1620*/  BRA `(.L_x_27) ;  /* 0x0000000000047947 */ /* 0x000fec0003800000 */
.L_x_25:
[----:B------:R-:W-:-:S07]  /*1630*/  IMAD R0, R15, 0x800000, R0 ;  /* 0x008000000f007824 */ /* 0x000fce00078e0200 */
.L_x_27:
[----:B------:R-:W-:Y:S05]  /*1640*/  BSYNC.RECONVERGENT B2 ;  /* 0x0000000000027941 */ /* 0x000fea0003800200 */
.L_x_24:
[----:B------:R-:W-:Y:S05]  /*1650*/  BRA `(.L_x_28) ;  /* 0x0000000000207947 */ /* 0x000fea0003800000 */
.L_x_23:
[----:B------:R-:W-:-:S04]  /*1660*/  LOP3.LUT R0, R3, 0x80000000, R0, 0x48, !PT ;  /* 0x8000000003007812 */ /* 0x000fc800078e4800 */
[----:B------:R-:W-:Y:S01]  /*1670*/  LOP3.LUT R0, R0, 0x7f800000, RZ, 0xfc, !PT ;  /* 0x7f80000000007812 */ /* 0x000fe200078efcff */
[----:B------:R-:W-:Y:S06]  /*1680*/  BRA `(.L_x_28) ;  /* 0x0000000000147947 */ /* 0x000fec0003800000 */
.L_x_22:
[----:B------:R-:W-:Y:S01]  /*1690*/  LOP3.LUT R0, R3, 0x80000000, R0, 0x48, !PT ;  /* 0x8000000003007812 */ /* 0x000fe200078e4800 */
[----:B------:R-:W-:Y:S06]  /*16a0*/  BRA `(.L_x_28) ;  /* 0x00000000000c7947 */ /* 0x000fec0003800000 */
.L_x_21:
[----:B------:R-:W0:Y:S01]  /*16b0*/  MUFU.RSQ R0, -QNAN ;  /* 0xffc0000000007908 */ /* 0x000e220000001400 */
[----:B------:R-:W-:Y:S05]  /*16c0*/  BRA `(.L_x_28) ;  /* 0x0000000000047947 */ /* 0x000fea0003800000 */
.L_x_20:
[----:B------:R-:W-:-:S07]  /*16d0*/  FADD.FTZ R0, R0, R3 ;  /* 0x0000000300007221 */ /* 0x000fce0000010000 */
.L_x_28:
[----:B------:R-:W-:Y:S05]  /*16e0*/  BSYNC.RECONVERGENT B1 ;  /* 0x0000000000017941 */ /* 0x000fea0003800200 */
.L_x_18:
[----:B------:R-:W-:Y:S01]  /*16f0*/  HFMA2 R15, -RZ, RZ, 0, 0 ;  /* 0x00000000ff0f7431 */ /* 0x000fe200000001ff */
[----:B------:R-:W-:Y:S02]  /*1700*/  MOV R14, R12 ;  /* 0x0000000c000e7202 */ /* 0x000fe40000000f00 */
[----:B0-----:R-:W-:Y:S02]  /*1710*/  MOV R3, R0 ;  /* 0x0000000000037202 */ /* 0x001fe40000000f00 */
[----:B------:R-:W-:Y:S05]  /*1720*/  RET.REL.NODEC R14 `(_Z11pre_processPfS_S_S_ii) ;  /* 0xffffffe80e347950 */ /* 0x000fea0003c3ffff */
.L_x_29:
[----:B------:R-:W-:-:S00]  /*1730*/  BRA `(.L_x_29) ;  /* 0xfffffffc00fc7947 */ /* 0x000fc0000383ffff */
[----:B------:R-:W-:-:S00]  /*1740*/  NOP ;  /* 0x0000000000007918 */ /* 0x000fc00000000000 */
        /* <DEDUP_REMOVED lines=11> */
.L_x_30:


//--------------------- .nv.shared.reserved.0     --------------------------
	.section	.nv.shared.reserved.0,"aw",@nobits
	.weak		__nv_reservedSMEM_offset_0_alias
	.size		__nv_reservedSMEM_offset_0_alias, 0, 64
	.other		__nv_reservedSMEM_offset_0_alias,@"STO_CUDA_RESERVED_SHARED STV_DEFAULT"
__nv_reservedSMEM_offset_0_alias:
	.zero		0
	.zero		64


//--------------------- .nv.constant0._Z11pre_processPfS_S_S_ii --------------------------
	.section	.nv.constant0._Z11pre_processPfS_S_S_ii,"a",@progbits
	.sectionflags	@""
	.align	4
.nv.constant0._Z11pre_processPfS_S_S_ii:
	.zero		936


//--------------------- SYMBOLS --------------------------

	.type		.nv.reservedSmem.offset0,@object
	.size		.nv.reservedSmem.offset0,0x4
